	.headerflags	@"EF_CUDA_TEXMODE_UNIFIED EF_CUDA_64BIT_ADDRESS EF_CUDA_ACCELERATORS EF_CUDA_SM90 EF_CUDA_VIRTUAL_SM(EF_CUDA_SM90)"
	.elftype	@"ET_EXEC"


//--------------------- .nv.info                  --------------------------
	.section	.nv.info,"",@"SHT_CUDA_INFO"
	.align	4


	//----- nvinfo : EIATTR_REGCOUNT
	.align		4
        /*0000*/ 	.byte	0x04, 0x2f
        /*0002*/ 	.short	(.L_3 - .L_2)
	.align		4
.L_2:
        /*0004*/ 	.word	index@(triton_poi_fused__native_batch_norm_legit_no_training_relu_threshold_backward_4)
        /*0008*/ 	.word	0x00000020


	//----- nvinfo : EIATTR_MIN_STACK_SIZE
	.align		4
.L_3:
        /*000c*/ 	.byte	0x04, 0x12
        /*000e*/ 	.short	(.L_5 - .L_4)
	.align		4
.L_4:
        /*0010*/ 	.word	index@(triton_poi_fused__native_batch_norm_legit_no_training_relu_threshold_backward_4)
        /*0014*/ 	.word	0x00000000


	//----- nvinfo : EIATTR_FRAME_SIZE
	.align		4
.L_5:
        /*0018*/ 	.byte	0x04, 0x11
        /*001a*/ 	.short	(.L_7 - .L_6)
	.align		4
.L_6:
        /*001c*/ 	.word	index@(triton_poi_fused__native_batch_norm_legit_no_training_relu_threshold_backward_4)
        /*0020*/ 	.word	0x00000000


	//----- nvinfo : EIATTR_MIN_STACK_SIZE
	.align		4
.L_7:
        /*0024*/ 	.byte	0x04, 0x12
        /*0026*/ 	.short	(.L_9 - .L_8)
	.align		4
.L_8:
        /*0028*/ 	.word	index@(triton_poi_fused__native_batch_norm_legit_no_training_relu_threshold_backward_4)
        /*002c*/ 	.word	0x00000000
.L_9:


//--------------------- .nv.info.triton_poi_fused__native_batch_norm_legit_no_training_relu_threshold_backward_4 --------------------------
	.section	.nv.info.triton_poi_fused__native_batch_norm_legit_no_training_relu_threshold_backward_4,"",@"SHT_CUDA_INFO"
	.sectionflags	@""
	.align	4


	//----- nvinfo : EIATTR_CUDA_API_VERSION
	.align		4
        /*0000*/ 	.byte	0x04, 0x37
        /*0002*/ 	.short	(.L_11 - .L_10)
.L_10:
        /*0004*/ 	.word	0x0000007c


	//----- nvinfo : EIATTR_KPARAM_INFO
	.align		4
.L_11:
        /*0008*/ 	.byte	0x04, 0x17
        /*000a*/ 	.short	(.L_13 - .L_12)
.L_12:
        /*000c*/ 	.word	0x00000000
        /*0010*/ 	.short	0x0008
        /*0012*/ 	.short	0x003c
        /*0014*/ 	.byte	0x00, 0xf0, 0x11, 0x00


	//----- nvinfo : EIATTR_KPARAM_INFO
	.align		4
.L_13:
        /*0018*/ 	.byte	0x04, 0x17
        /*001a*/ 	.short	(.L_15 - .L_14)
.L_14:
        /*001c*/ 	.word	0x00000000
        /*0020*/ 	.short	0x0007
        /*0022*/ 	.short	0x0038
        /*0024*/ 	.byte	0x00, 0xf0, 0x11, 0x00


	//----- nvinfo : EIATTR_KPARAM_INFO
	.align		4
.L_15:
        /*0028*/ 	.byte	0x04, 0x17
        /*002a*/ 	.short	(.L_17 - .L_16)
.L_16:
        /*002c*/ 	.word	0x00000000
        /*0030*/ 	.short	0x0006
        /*0032*/ 	.short	0x0030
        /*0034*/ 	.byte	0x00, 0xf4, 0x21, 0x00


	//----- nvinfo : EIATTR_KPARAM_INFO
	.align		4
.L_17:
        /*0038*/ 	.byte	0x04, 0x17
        /*003a*/ 	.short	(.L_19 - .L_18)
.L_18:
        /*003c*/ 	.word	0x00000000
        /*0040*/ 	.short	0x0005
        /*0042*/ 	.short	0x0028
        /*0044*/ 	.byte	0x00, 0xf4, 0x21, 0x00


	//----- nvinfo : EIATTR_KPARAM_INFO
	.align		4
.L_19:
        /*0048*/ 	.byte	0x04, 0x17
        /*004a*/ 	.short	(.L_21 - .L_20)
.L_20:
        /*004c*/ 	.word	0x00000000
        /*0050*/ 	.short	0x0004
        /*0052*/ 	.short	0x0020
        /*0054*/ 	.byte	0x00, 0xf4, 0x21, 0x00


	//----- nvinfo : EIATTR_KPARAM_INFO
	.align		4
.L_21:
        /*0058*/ 	.byte	0x04, 0x17
        /*005a*/ 	.short	(.L_23 - .L_22)
.L_22:
        /*005c*/ 	.word	0x00000000
        /*0060*/ 	.short	0x0003
        /*0062*/ 	.short	0x0018
        /*0064*/ 	.byte	0x00, 0xf4, 0x21, 0x00


	//----- nvinfo : EIATTR_KPARAM_INFO
	.align		4
.L_23:
        /*0068*/ 	.byte	0x04, 0x17
        /*006a*/ 	.short	(.L_25 - .L_24)
.L_24:
        /*006c*/ 	.word	0x00000000
        /*0070*/ 	.short	0x0002
        /*0072*/ 	.short	0x0010
        /*0074*/ 	.byte	0x00, 0xf4, 0x21, 0x00


	//----- nvinfo : EIATTR_KPARAM_INFO
	.align		4
.L_25:
        /*0078*/ 	.byte	0x04, 0x17
        /*007a*/ 	.short	(.L_27 - .L_26)
.L_26:
        /*007c*/ 	.word	0x00000000
        /*0080*/ 	.short	0x0001
        /*0082*/ 	.short	0x0008
        /*0084*/ 	.byte	0x00, 0xf4, 0x21, 0x00


	//----- nvinfo : EIATTR_KPARAM_INFO
	.align		4
.L_27:
        /*0088*/ 	.byte	0x04, 0x17
        /*008a*/ 	.short	(.L_29 - .L_28)
.L_28:
        /*008c*/ 	.word	0x00000000
        /*0090*/ 	.short	0x0000
        /*0092*/ 	.short	0x0000
        /*0094*/ 	.byte	0x00, 0xf4, 0x21, 0x00


	//----- nvinfo : EIATTR_SPARSE_MMA_MASK
	.align		4
.L_29:
        /*0098*/ 	.byte	0x03, 0x50
        /*009a*/ 	.short	0x0000


	//----- nvinfo : EIATTR_MAXREG_COUNT
	.align		4
        /*009c*/ 	.byte	0x03, 0x1b
        /*009e*/ 	.short	0x00ff


	//----- nvinfo : EIATTR_EXIT_INSTR_OFFSETS
	.align		4
        /*00a0*/ 	.byte	0x04, 0x1c
        /*00a2*/ 	.short	(.L_31 - .L_30)


	//   ....[0]....
.L_30:
        /*00a4*/ 	.word	0x00001110


	//   ....[1]....
        /*00a8*/ 	.word	0x00001130


	//----- nvinfo : EIATTR_REQNTID
	.align		4
.L_31:
        /*00ac*/ 	.byte	0x04, 0x10
        /*00ae*/ 	.short	(.L_33 - .L_32)
.L_32:
        /*00b0*/ 	.word	0x00000080
        /*00b4*/ 	.word	0x00000001
        /*00b8*/ 	.word	0x00000001


	//----- nvinfo : EIATTR_CBANK_PARAM_SIZE
	.align		4
.L_33:
        /*00bc*/ 	.byte	0x03, 0x19
        /*00be*/ 	.short	0x0040


	//----- nvinfo : EIATTR_PARAM_CBANK
	.align		4
        /*00c0*/ 	.byte	0x04, 0x0a
        /*00c2*/ 	.short	(.L_35 - .L_34)
	.align		4
.L_34:
        /*00c4*/ 	.word	index@(.nv.constant0.triton_poi_fused__native_batch_norm_legit_no_training_relu_threshold_backward_4)
        /*00c8*/ 	.short	0x0210
        /*00ca*/ 	.short	0x0040


	//----- nvinfo : EIATTR_SW_WAR
	.align		4
.L_35:
        /*00cc*/ 	.byte	0x04, 0x36
        /*00ce*/ 	.short	(.L_37 - .L_36)
.L_36:
        /*00d0*/ 	.word	0x00000008
.L_37:


//--------------------- .nv.callgraph             --------------------------
	.section	.nv.callgraph,"",@"SHT_CUDA_CALLGRAPH"
	.align	4
	.sectionentsize	8
	.align		4
        /*0000*/ 	.word	0x00000000
	.align		4
        /*0004*/ 	.word	0xffffffff
	.align		4
        /*0008*/ 	.word	0x00000000
	.align		4
        /*000c*/ 	.word	0xfffffffe
	.align		4
        /*0010*/ 	.word	0x00000000
	.align		4
        /*0014*/ 	.word	0xfffffffd
	.align		4
        /*0018*/ 	.word	0x00000000
	.align		4
        /*001c*/ 	.word	0xfffffffc


//--------------------- .nv.constant4             --------------------------
	.section	.nv.constant4,"a",@progbits
	.align	8
	.align		8
.nv.constant4:
        /*0000*/ 	.dword	_$_str
	.align		8
        /*0008*/ 	.dword	_$_str_$_2


//--------------------- .text.triton_poi_fused__native_batch_norm_legit_no_training_relu_threshold_backward_4 --------------------------
	.section	.text.triton_poi_fused__native_batch_norm_legit_no_training_relu_threshold_backward_4,"ax",@progbits
	.sectionflags	@"SHF_BARRIERS=1"
	.align	128
        .global         triton_poi_fused__native_batch_norm_legit_no_training_relu_threshold_backward_4
        .type           triton_poi_fused__native_batch_norm_legit_no_training_relu_threshold_backward_4,@function
        .size           triton_poi_fused__native_batch_norm_legit_no_training_relu_threshold_backward_4,(.L_x_1 - triton_poi_fused__native_batch_norm_legit_no_training_relu_threshold_backward_4)
        .other          triton_poi_fused__native_batch_norm_legit_no_training_relu_threshold_backward_4,@"STO_CUDA_ENTRY STV_DEFAULT"
triton_poi_fused__native_batch_norm_legit_no_training_relu_threshold_backward_4:
.text.triton_poi_fused__native_batch_norm_legit_no_training_relu_threshold_backward_4:
[----:B------:R-:W0:Y:S01]  /*0000*/  LDC R1, c[0x0][0x28] ;  /* 0x00000a00ff017b82 */ /* 0x000e220000000800 */
[----:B------:R-:W1:Y:S07]  /*0010*/  S2R R20, SR_TID.X ;  /* 0x0000000000147919 */ /* 0x000e6e0000002100 */
[----:B------:R-:W2:Y:S01]  /*0020*/  S2UR UR4, SR_CTAID.Y ;  /* 0x00000000000479c3 */ /* 0x000ea20000002600 */
[----:B------:R-:W-:Y:S02]  /*0030*/  CS2R R12, SRZ ;  /* 0x00000000000c7805 */ /* 0x000fe4000001ff00 */
[----:B------:R-:W-:Y:S01]  /*0040*/  CS2R R14, SRZ ;  /* 0x00000000000e7805 */ /* 0x000fe2000001ff00 */
[----:B------:R-:W-:-:S04]  /*0050*/  ULDC.64 UR8, c[0x0][0x208] ;  /* 0x0000820000087ab9 */ /* 0x000fc80000000a00 */
[----:B------:R-:W3:Y:S08]  /*0060*/  S2UR UR5, SR_CTAID.X ;  /* 0x00000000000579c3 */ /* 0x000ef00000002500 */
[----:B------:R-:W4:Y:S01]  /*0070*/  S2UR UR7, SR_CgaCtaId ;  /* 0x00000000000779c3 */ /* 0x000f220000008800 */
[----:B--2---:R-:W-:-:S07]  /*0080*/  USHF.L.U32 UR4, UR4, 0x9, URZ ;  /* 0x0000000904047899 */ /* 0x004fce000800063f */
[----:B------:R-:W2:Y:S01]  /*0090*/  LDC.64 R16, c[0x0][0x220] ;  /* 0x00008800ff107b82 */ /* 0x000ea20000000a00 */
[----:B------:R-:W-:Y:S01]  /*00a0*/  IMAD.U32 R3, RZ, RZ, UR4 ;  /* 0x00000004ff037e24 */ /* 0x000fe2000f8e00ff */
[----:B-1----:R-:W-:Y:S01]  /*00b0*/  SHF.R.U32.HI R6, RZ, 0x6, R20 ;  /* 0x00000006ff067819 */ /* 0x002fe20000011614 */
[----:B------:R-:W-:Y:S01]  /*00c0*/  IMAD.SHL.U32 R4, R20, 0x8, RZ ;  /* 0x0000000814047824 */ /* 0x000fe200078e00ff */
[----:B---3--:R-:W-:-:S04]  /*00d0*/  USHF.L.U32 UR5, UR5, 0x1, URZ ;  /* 0x0000000105057899 */ /* 0x008fc8000800063f */
[----:B------:R-:W1:Y:S01]  /*00e0*/  LDC.64 R24, c[0x0][0x218] ;  /* 0x00008600ff187b82 */ /* 0x000e620000000a00 */
[----:B------:R-:W-:Y:S02]  /*00f0*/  SGXT.U32 R6, R6, 0x1 ;  /* 0x000000010606781a */ /* 0x000fe40000000000 */
[----:B------:R-:W-:Y:S02]  /*0100*/  LOP3.LUT R0, R3, 0x1f8, R4, 0xf8, !PT ;  /* 0x000001f803007812 */ /* 0x000fe400078ef804 */
[----:B------:R-:W-:Y:S02]  /*0110*/  LOP3.LUT R6, R6, UR5, RZ, 0xfc, !PT ;  /* 0x0000000506067c12 */ /* 0x000fe4000f8efcff */
[C---:B------:R-:W-:Y:S01]  /*0120*/  LOP3.LUT R5, R0.reuse, 0x4, RZ, 0xfc, !PT ;  /* 0x0000000400057812 */ /* 0x040fe200078efcff */
[----:B------:R-:W-:Y:S01]  /*0130*/  IMAD.HI R2, R0, 0x2aaaaaab, RZ ;  /* 0x2aaaaaab00027827 */ /* 0x000fe200078e02ff */
[----:B------:R-:W-:Y:S01]  /*0140*/  ISETP.GE.AND P0, PT, R6, 0x100, PT ;  /* 0x000001000600780c */ /* 0x000fe20003f06270 */
[----:B------:R-:W-:Y:S01]  /*0150*/  UMOV UR6, 0x400 ;  /* 0x0000040000067882 */ /* 0x000fe20000000000 */
[----:B------:R-:W3:Y:S01]  /*0160*/  LDC.64 R28, c[0x0][0x228] ;  /* 0x00008a00ff1c7b82 */ /* 0x000ee20000000a00 */
[----:B------:R-:W-:Y:S01]  /*0170*/  IMAD.HI R8, R5, 0x2aaaaaab, RZ ;  /* 0x2aaaaaab05087827 */ /* 0x000fe200078e02ff */
[----:B------:R-:W-:-:S02]  /*0180*/  SHF.R.U32.HI R3, RZ, 0x1f, R2 ;  /* 0x0000001fff037819 */ /* 0x000fc40000011602 */
[----:B------:R-:W-:Y:S02]  /*0190*/  ISETP.LT.AND P0, PT, R0, 0x180, !P0 ;  /* 0x000001800000780c */ /* 0x000fe40004701270 */
[----:B------:R-:W-:Y:S02]  /*01a0*/  LEA.HI.SX32 R7, R2, R3, 0x1c ;  /* 0x0000000302077211 */ /* 0x000fe400078fe2ff */
[----:B------:R-:W5:Y:S01]  /*01b0*/  LDC.64 R2, c[0x0][0x210] ;  /* 0x00008400ff027b82 */ /* 0x000f620000000a00 */
[----:B------:R-:W-:Y:S02]  /*01c0*/  SHF.R.U32.HI R9, RZ, 0x1f, R8 ;  /* 0x0000001fff097819 */ /* 0x000fe40000011608 */
[C---:B------:R-:W-:Y:S02]  /*01d0*/  IMAD R10, R7.reuse, 0x100, R6 ;  /* 0x00000100070a7824 */ /* 0x040fe400078e0206 */
[----:B------:R-:W-:Y:S01]  /*01e0*/  LEA.HI R8, R8, R9, RZ, 0x1c ;  /* 0x0000000908087211 */ /* 0x000fe200078fe0ff */
[----:B------:R-:W-:-:S02]  /*01f0*/  IMAD R7, R7, -0x60, R0 ;  /* 0xffffffa007077824 */ /* 0x000fc400078e0200 */
[----:B------:R-:W-:Y:S01]  /*0200*/  IMAD R6, R10, 0x60, RZ ;  /* 0x000000600a067824 */ /* 0x000fe200078e02ff */
[----:B------:R-:W-:Y:S01]  /*0210*/  CS2R R10, SRZ ;  /* 0x00000000000a7805 */ /* 0x000fe2000001ff00 */
[----:B------:R-:W-:Y:S02]  /*0220*/  IMAD R8, R8, -0x60, R5 ;  /* 0xffffffa008087824 */ /* 0x000fe400078e0205 */
[--C-:B------:R-:W-:Y:S02]  /*0230*/  IMAD.IADD R0, R7, 0x1, R6.reuse ;  /* 0x0000000107007824 */ /* 0x100fe400078e0206 */
[----:B------:R-:W-:Y:S01]  /*0240*/  IMAD.IADD R19, R8, 0x1, R6 ;  /* 0x0000000108137824 */ /* 0x000fe200078e0206 */
[----:B------:R-:W-:-:S03]  /*0250*/  CS2R R8, SRZ ;  /* 0x0000000000087805 */ /* 0x000fc6000001ff00 */
[----:B-----5:R-:W-:-:S04]  /*0260*/  IMAD.WIDE R18, R19, 0x4, R2 ;  /* 0x0000000413127825 */ /* 0x020fc800078e0202 */
[----:B------:R-:W-:Y:S01]  /*0270*/  IMAD.WIDE R6, R0, 0x4, R2 ;  /* 0x0000000400067825 */ /* 0x000fe200078e0202 */
[----:B------:R-:W5:Y:S04]  /*0280*/  @P0 LDG.E.EL.128 R12, desc[UR8][R18.64] ;  /* 0x00000008120c0981 */ /* 0x000f68000c2e1d00 */
[----:B------:R1:W3:Y:S01]  /*0290*/  @P0 LDG.E.EL.128 R8, desc[UR8][R6.64] ;  /* 0x0000000806080981 */ /* 0x0002e2000c2e1d00 */
[----:B------:R-:W-:-:S05]  /*02a0*/  IMAD.SHL.U32 R3, R20, 0x4, RZ ;  /* 0x0000000414037824 */ /* 0x000fca00078e00ff */
[----:B------:R-:W-:-:S04]  /*02b0*/  LOP3.LUT R3, R3, 0x1fc, RZ, 0xc0, !PT ;  /* 0x000001fc03037812 */ /* 0x000fc800078ec0ff */
[----:B------:R-:W-:Y:S02]  /*02c0*/  LOP3.LUT R21, R3, UR4, RZ, 0xfc, !PT ;  /* 0x0000000403157c12 */ /* 0x000fe4000f8efcff */
[----:B------:R-:W-:-:S03]  /*02d0*/  SHF.R.U32.HI R22, RZ, 0x3, R20 ;  /* 0x00000003ff167819 */ /* 0x000fc60000011614 */
[----:B------:R-:W-:Y:S01]  /*02e0*/  IMAD.HI R2, R21, 0x2aaaaaab, RZ ;  /* 0x2aaaaaab15027827 */ /* 0x000fe200078e02ff */
[----:B------:R-:W-:Y:S02]  /*02f0*/  LOP3.LUT R4, R4, 0x3f8, RZ, 0xc0, !PT ;  /* 0x000003f804047812 */ /* 0x000fe400078ec0ff */
[----:B01----:R-:W-:Y:S02]  /*0300*/  LOP3.LUT R7, R22, 0x8, RZ, 0xc0, !PT ;  /* 0x0000000816077812 */ /* 0x003fe400078ec0ff */
[----:B------:R-:W-:Y:S01]  /*0310*/  SHF.R.U32.HI R5, RZ, 0x1f, R2 ;  /* 0x0000001fff057819 */ /* 0x000fe20000011602 */
[----:B----4-:R-:W-:-:S03]  /*0320*/  UPRMT UR6, UR7, 0x654, UR6 ;  /* 0x0000065407067896 */ /* 0x010fc60008000006 */
[----:B------:R-:W-:Y:S01]  /*0330*/  LEA.HI R6, R2, R5, RZ, 0x1c ;  /* 0x0000000502067211 */ /* 0x000fe200078fe0ff */
[----:B------:R-:W-:-:S05]  /*0340*/  IMAD.IADD R2, R4, 0x1, R7 ;  /* 0x0000000104027824 */ /* 0x000fca00078e0207 */
[----:B------:R-:W-:Y:S02]  /*0350*/  LEA R26, R2, UR6, 0x2 ;  /* 0x00000006021a7c11 */ /* 0x000fe4000f8e10ff */
[----:B------:R-:W-:Y:S01]  /*0360*/  ISETP.GE.AND P1, PT, R21, 0x180, PT ;  /* 0x000001801500780c */ /* 0x000fe20003f26270 */
[----:B------:R-:W-:Y:S01]  /*0370*/  IMAD R19, R6, -0x60, R21 ;  /* 0xffffffa006137824 */ /* 0x000fe200078e0215 */
[----:B------:R-:W-:Y:S02]  /*0380*/  CS2R R4, SRZ ;  /* 0x0000000000047805 */ /* 0x000fe4000001ff00 */
[----:B------:R-:W-:Y:S01]  /*0390*/  CS2R R6, SRZ ;  /* 0x0000000000067805 */ /* 0x000fe2000001ff00 */
[----:B--2---:R-:W-:Y:S01]  /*03a0*/  IMAD.WIDE R22, R19, 0x4, R16 ;  /* 0x0000000413167825 */ /* 0x004fe200078e0210 */
[----:B------:R-:W-:-:S03]  /*03b0*/  CS2R R16, SRZ ;  /* 0x0000000000107805 */ /* 0x000fc6000001ff00 */
[----:B------:R-:W-:Y:S01]  /*03c0*/  IMAD.WIDE R24, R19, 0x4, R24 ;  /* 0x0000000413187825 */ /* 0x000fe200078e0218 */
[----:B------:R-:W-:Y:S01]  /*03d0*/  CS2R R18, SRZ ;  /* 0x0000000000127805 */ /* 0x000fe2000001ff00 */
[----:B-----5:R0:W-:Y:S04]  /*03e0*/  STS.128 [R26+0x10], R12 ;  /* 0x0000100c1a007388 */ /* 0x0201e80000000c00 */
[----:B---3--:R-:W-:Y:S01]  /*03f0*/  STS.128 [R26], R8 ;  /* 0x000000081a007388 */ /* 0x008fe20000000c00 */
[----:B------:R-:W-:Y:S06]  /*0400*/  BAR.SYNC.DEFER_BLOCKING 0x0 ;  /* 0x0000000000007b1d */ /* 0x000fec0000010000 */
[----:B------:R-:W2:Y:S04]  /*0410*/  @!P1 LDG.E.EL.128 R4, desc[UR8][R22.64] ;  /* 0x0000000816049981 */ /* 0x000ea8000c2e1d00 */
[----:B------:R1:W3:Y:S01]  /*0420*/  @!P1 LDG.E.EL.128 R16, desc[UR8][R24.64] ;  /* 0x0000000818109981 */ /* 0x0002e2000c2e1d00 */
[----:B0-----:R-:W-:Y:S01]  /*0430*/  IMAD.MOV.U32 R13, RZ, RZ, 0x3e800000 ;  /* 0x3e800000ff0d7424 */ /* 0x001fe200078e00ff */
[----:B-1----:R-:W-:-:S05]  /*0440*/  LEA R24, R3, UR6, 0x2 ;  /* 0x0000000603187c11 */ /* 0x002fca000f8e10ff */
[----:B------:R-:W3:Y:S01]  /*0450*/  LDS.128 R8, [R24+0x820] ;  /* 0x0008200018087984 */ /* 0x000ee20000000c00 */
[----:B------:R-:W-:-:S04]  /*0460*/  IMAD.HI R21, R21, 0x2aaaaaab, RZ ;  /* 0x2aaaaaab15157827 */ /* 0x000fc800078e02ff */
[----:B--2---:R-:W-:-:S04]  /*0470*/  FADD R4, R4, 9.9999997473787516356e-05 ;  /* 0x38d1b71704047421 */ /* 0x004fc80000000000 */
[----:B------:R-:W0:Y:S01]  /*0480*/  MUFU.SQRT R12, R4 ;  /* 0x00000004000c7308 */ /* 0x000e220000002000 */
[----:B------:R-:W-:Y:S01]  /*0490*/  FADD R5, R5, 9.9999997473787516356e-05 ;  /* 0x38d1b71705057421 */ /* 0x000fe20000000000 */
[----:B------:R-:W-:-:S06]  /*04a0*/  FADD R23, R7, 9.9999997473787516356e-05 ;  /* 0x38d1b71707177421 */ /* 0x000fcc0000000000 */
[----:B------:R-:W1:Y:S01]  /*04b0*/  MUFU.SQRT R14, R5 ;  /* 0x00000005000e7308 */ /* 0x000e620000002000 */
[----:B------:R-:W-:Y:S01]  /*04c0*/  FADD R6, R6, 9.9999997473787516356e-05 ;  /* 0x38d1b71706067421 */ /* 0x000fe20000000000 */
[----:B0-----:R-:W-:-:S06]  /*04d0*/  FSETP.GT.AND P3, PT, R12, 8.50705917302346158658e+37, PT ;  /* 0x7e8000000c00780b */ /* 0x001fcc0003f64000 */
[----:B------:R0:W2:Y:S01]  /*04e0*/  MUFU.SQRT R22, R6 ;  /* 0x0000000600167308 */ /* 0x0000a20000002000 */
[----:B------:R-:W-:-:S07]  /*04f0*/  FSETP.GEU.AND P6, PT, R12, 1.175494350822287508e-38, PT ;  /* 0x008000000c00780b */ /* 0x000fce0003fce000 */
[----:B------:R-:W4:Y:S01]  /*0500*/  MUFU.SQRT R23, R23 ;  /* 0x0000001700177308 */ /* 0x000f220000002000 */
[----:B-1----:R-:W-:Y:S01]  /*0510*/  FSETP.GT.AND P5, PT, R14, 8.50705917302346158658e+37, PT ;  /* 0x7e8000000e00780b */ /* 0x002fe20003fa4000 */
[----:B0-----:R0:W1:Y:S01]  /*0520*/  LDS.128 R4, [R24] ;  /* 0x0000000018047984 */ /* 0x0010620000000c00 */
[----:B------:R-:W-:Y:S01]  /*0530*/  FSEL R25, R13, 1, P3 ;  /* 0x3f8000000d197808 */ /* 0x000fe20001800000 */
[----:B------:R-:W-:Y:S01]  /*0540*/  @P3 FMUL R12, R12, 0.25 ;  /* 0x3e8000000c0c3820 */ /* 0x000fe20000400000 */
[----:B------:R-:W-:Y:S02]  /*0550*/  FSETP.GEU.AND P4, PT, R14, 1.175494350822287508e-38, PT ;  /* 0x008000000e00780b */ /* 0x000fe40003f8e000 */
[----:B--2---:R-:W-:Y:S01]  /*0560*/  FSETP.GT.AND P2, PT, R22, 8.50705917302346158658e+37, PT ;  /* 0x7e8000001600780b */ /* 0x004fe20003f44000 */
[----:B------:R-:W-:Y:S01]  /*0570*/  @!P6 FMUL R12, R12, 16777216 ;  /* 0x4b8000000c0ce820 */ /* 0x000fe20000400000 */
[----:B------:R-:W-:Y:S01]  /*0580*/  @!P6 FMUL R25, R25, 16777216 ;  /* 0x4b8000001919e820 */ /* 0x000fe20000400000 */
[----:B------:R-:W-:-:S02]  /*0590*/  FSEL R15, R13, 1, P5 ;  /* 0x3f8000000d0f7808 */ /* 0x000fc40002800000 */
[C---:B----4-:R-:W-:Y:S02]  /*05a0*/  FSETP.GT.AND P6, PT, R23.reuse, 8.50705917302346158658e+37, PT ;  /* 0x7e8000001700780b */ /* 0x050fe40003fc4000 */
[----:B------:R-:W-:Y:S01]  /*05b0*/  @P5 FMUL R14, R14, 0.25 ;  /* 0x3e8000000e0e5820 */ /* 0x000fe20000400000 */
[C---:B------:R-:W-:Y:S02]  /*05c0*/  FSETP.GEU.AND P3, PT, R22.reuse, 1.175494350822287508e-38, PT ;  /* 0x008000001600780b */ /* 0x040fe40003f6e000 */
[----:B------:R-:W-:Y:S01]  /*05d0*/  FSETP.GEU.AND P5, PT, R23, 1.175494350822287508e-38, PT ;  /* 0x008000001700780b */ /* 0x000fe20003fae000 */
[----:B------:R-:W2:Y:S02]  /*05e0*/  MUFU.RCP R12, R12 ;  /* 0x0000000c000c7308 */ /* 0x000ea40000001000 */
[----:B------:R-:W-:Y:S01]  /*05f0*/  @P2 FMUL R22, R22, 0.25 ;  /* 0x3e80000016162820 */ /* 0x000fe20000400000 */
[----:B------:R-:W-:-:S04]  /*0600*/  @!P4 FMUL R14, R14, 16777216 ;  /* 0x4b8000000e0ec820 */ /* 0x000fc80000400000 */
[----:B------:R-:W-:-:S03]  /*0610*/  @P6 FMUL R23, R23, 0.25 ;  /* 0x3e80000017176820 */ /* 0x000fc60000400000 */
[----:B------:R-:W-:Y:S02]  /*0620*/  @!P3 FMUL R22, R22, 16777216 ;  /* 0x4b8000001616b820 */ /* 0x000fe40000400000 */
[----:B------:R-:W-:Y:S01]  /*0630*/  @!P5 FMUL R23, R23, 16777216 ;  /* 0x4b8000001717d820 */ /* 0x000fe20000400000 */
[----:B------:R-:W4:Y:S01]  /*0640*/  MUFU.RCP R14, R14 ;  /* 0x0000000e000e7308 */ /* 0x000f220000001000 */
[C---:B0-----:R-:W-:Y:S01]  /*0650*/  FSEL R24, R13.reuse, 1, P6 ;  /* 0x3f8000000d187808 */ /* 0x041fe20003000000 */
[----:B--2---:R-:W-:Y:S01]  /*0660*/  FMUL R12, R12, R25 ;  /* 0x000000190c0c7220 */ /* 0x004fe20000400000 */
[----:B------:R-:W-:-:S05]  /*0670*/  FSEL R25, R13, 1, P2 ;  /* 0x3f8000000d197808 */ /* 0x000fca0001000000 */
[----:B------:R-:W0:Y:S08]  /*0680*/  MUFU.RCP R22, R22 ;  /* 0x0000001600167308 */ /* 0x000e300000001000 */
[----:B------:R-:W2:Y:S01]  /*0690*/  MUFU.RCP R23, R23 ;  /* 0x0000001700177308 */ /* 0x000ea20000001000 */
[----:B------:R-:W-:Y:S01]  /*06a0*/  @!P4 FMUL R15, R15, 16777216 ;  /* 0x4b8000000f0fc820 */ /* 0x000fe20000400000 */
[----:B------:R-:W-:Y:S01]  /*06b0*/  @!P3 FMUL R25, R25, 16777216 ;  /* 0x4b8000001919b820 */ /* 0x000fe20000400000 */
[----:B------:R-:W-:-:S02]  /*06c0*/  @!P5 FMUL R24, R24, 16777216 ;  /* 0x4b8000001818d820 */ /* 0x000fc40000400000 */
[----:B----4-:R-:W-:Y:S01]  /*06d0*/  FMUL R13, R14, R15 ;  /* 0x0000000f0e0d7220 */ /* 0x010fe20000400000 */
[----:B0-----:R-:W-:Y:S01]  /*06e0*/  FMUL R14, R22, R25 ;  /* 0x00000019160e7220 */ /* 0x001fe20000400000 */
[----:B--2---:R-:W-:Y:S02]  /*06f0*/  FMUL R15, R23, R24 ;  /* 0x00000018170f7220 */ /* 0x004fe40000400000 */
[----:B------:R-:W0:Y:S01]  /*0700*/  LDC.64 R24, c[0x0][0x230] ;  /* 0x00008c00ff187b82 */ /* 0x000e220000000a00 */
[----:B------:R-:W-:-:S04]  /*0710*/  SHF.R.U32.HI R22, RZ, 0x1f, R21 ;  /* 0x0000001fff167819 */ /* 0x000fc80000011615 */
[----:B------:R-:W-:Y:S02]  /*0720*/  LEA.HI R22, R21, R22, RZ, 0x1c ;  /* 0x0000001615167211 */ /* 0x000fe400078fe0ff */
[----:B------:R-:W-:Y:S01]  /*0730*/  LOP3.LUT R21, R3, UR4, RZ, 0xfc, !PT ;  /* 0x0000000403157c12 */ /* 0x000fe2000f8efcff */
[----:B---3--:R-:W-:Y:S01]  /*0740*/  FADD R23, R8, -R16 ;  /* 0x8000001008177221 */ /* 0x008fe20000000000 */
[----:B------:R-:W-:-:S03]  /*0750*/  FADD R26, R9, -R17 ;  /* 0x80000011091a7221 */ /* 0x000fc60000000000 */
[----:B------:R-:W-:Y:S02]  /*0760*/  IMAD R22, R22, -0x60, R21 ;  /* 0xffffffa016167824 */ /* 0x000fe400078e0215 */
[----:B-1----:R-:W-:Y:S01]  /*0770*/  FADD R21, R4, -R16 ;  /* 0x8000001004157221 */ /* 0x002fe20000000000 */
[----:B------:R-:W-:Y:S01]  /*0780*/  FADD R16, R5, -R17 ;  /* 0x8000001105107221 */ /* 0x000fe20000000000 */
[--C-:B------:R-:W-:Y:S01]  /*0790*/  FADD R17, R6, -R18.reuse ;  /* 0x8000001206117221 */ /* 0x100fe20000000000 */
[----:B------:R-:W-:Y:S01]  /*07a0*/  FADD R27, R10, -R18 ;  /* 0x800000120a1b7221 */ /* 0x000fe20000000000 */
[--C-:B------:R-:W-:Y:S01]  /*07b0*/  FADD R18, R7, -R19.reuse ;  /* 0x8000001307127221 */ /* 0x100fe20000000000 */
[----:B------:R-:W-:Y:S01]  /*07c0*/  FADD R19, R11, -R19 ;  /* 0x800000130b137221 */ /* 0x000fe20000000000 */
[----:B------:R-:W-:Y:S02]  /*07d0*/  CS2R R4, SRZ ;  /* 0x0000000000047805 */ /* 0x000fe4000001ff00 */
[----:B------:R-:W-:-:S02]  /*07e0*/  CS2R R6, SRZ ;  /* 0x0000000000067805 */ /* 0x000fc4000001ff00 */
[----:B------:R-:W-:Y:S02]  /*07f0*/  CS2R R8, SRZ ;  /* 0x0000000000087805 */ /* 0x000fe4000001ff00 */
[----:B------:R-:W-:Y:S01]  /*0800*/  CS2R R10, SRZ ;  /* 0x00000000000a7805 */ /* 0x000fe2000001ff00 */
[----:B------:R-:W-:-:S04]  /*0810*/  IMAD.WIDE R28, R22, 0x4, R28 ;  /* 0x00000004161c7825 */ /* 0x000fc800078e021c */
[----:B0-----:R-:W-:Y:S01]  /*0820*/  IMAD.WIDE R24, R22, 0x4, R24 ;  /* 0x0000000416187825 */ /* 0x001fe200078e0218 */
[----:B------:R-:W2:Y:S04]  /*0830*/  @!P1 LDG.E.EL.128 R4, desc[UR8][R28.64] ;  /* 0x000000081c049981 */ /* 0x000ea8000c2e1d00 */
[----:B------:R0:W2:Y:S02]  /*0840*/  @!P1 LDG.E.EL.128 R8, desc[UR8][R24.64] ;  /* 0x0000000818089981 */ /* 0x0000a4000c2e1d00 */
[----:B0-----:R-:W0:Y:S01]  /*0850*/  S2R R24, SR_TID.X ;  /* 0x0000000000187919 */ /* 0x001e220000002100 */
[----:B------:R-:W-:Y:S01]  /*0860*/  FMUL R22, R15, R19 ;  /* 0x000000130f167220 */ /* 0x000fe20000400000 */
[----:B------:R-:W-:Y:S01]  /*0870*/  FMUL R26, R13, R26 ;  /* 0x0000001a0d1a7220 */ /* 0x000fe20000400000 */
[----:B------:R-:W-:Y:S01]  /*0880*/  FMUL R18, R15, R18 ;  /* 0x000000120f127220 */ /* 0x000fe20000400000 */
[C---:B------:R-:W-:Y:S01]  /*0890*/  FMUL R21, R12.reuse, R21 ;  /* 0x000000150c157220 */ /* 0x040fe20000400000 */
[----:B------:R-:W-:Y:S01]  /*08a0*/  FMUL R23, R12, R23 ;  /* 0x000000170c177220 */ /* 0x000fe20000400000 */
[C---:B------:R-:W-:Y:S01]  /*08b0*/  FMUL R17, R14.reuse, R17 ;  /* 0x000000110e117220 */ /* 0x040fe20000400000 */
[----:B------:R-:W-:Y:S01]  /*08c0*/  FMUL R27, R14, R27 ;  /* 0x0000001b0e1b7220 */ /* 0x000fe20000400000 */
[----:B------:R-:W-:Y:S01]  /*08d0*/  FMUL R16, R13, R16 ;  /* 0x000000100d107220 */ /* 0x000fe20000400000 */
[----:B0-----:R-:W-:-:S05]  /*08e0*/  IMAD.SHL.U32 R15, R24, 0x8, RZ ;  /* 0x00000008180f7824 */ /* 0x001fca00078e00ff */
[----:B------:R-:W-:-:S04]  /*08f0*/  LOP3.LUT R15, R15, 0x3f8, RZ, 0xc0, !PT ;  /* 0x000003f80f0f7812 */ /* 0x000fc800078ec0ff */
[----:B------:R-:W-:-:S05]  /*0900*/  LEA R14, R15, UR6, 0x1 ;  /* 0x000000060f0e7c11 */ /* 0x000fca000f8e08ff */
[----:B------:R-:W-:Y:S02]  /*0910*/  IMAD R15, R15, 0x4, R14 ;  /* 0x000000040f0f7824 */ /* 0x000fe400078e020e */
[----:B------:R-:W-:-:S05]  /*0920*/  IMAD.SHL.U32 R19, R20, 0x2, RZ ;  /* 0x0000000214137824 */ /* 0x000fca00078e00ff */
[----:B------:R-:W-:-:S04]  /*0930*/  LOP3.LUT R19, R19, 0xfe, RZ, 0xc0, !PT ;  /* 0x000000fe13137812 */ /* 0x000fc800078ec0ff */
[----:B------:R-:W-:-:S05]  /*0940*/  LEA R24, R19, UR6, 0x1 ;  /* 0x0000000613187c11 */ /* 0x000fca000f8e08ff */
[----:B------:R-:W-:Y:S01]  /*0950*/  IMAD R14, R19, 0x4, R24 ;  /* 0x00000004130e7824 */ /* 0x000fe200078e0218 */
[----:B------:R-:W-:Y:S01]  /*0960*/  UISETP.GE.AND UP0, UPT, UR5, 0x100, UPT ;  /* 0x000001000500788c */ /* 0x000fe2000bf06270 */
[----:B------:R-:W-:Y:S01]  /*0970*/  BAR.SYNC.DEFER_BLOCKING 0x0 ;  /* 0x0000000000007b1d */ /* 0x000fe20000010000 */
[----:B--2---:R-:W-:Y:S01]  /*0980*/  FFMA R26, R26, R5, R9 ;  /* 0x000000051a1a7223 */ /* 0x004fe20000000009 */
[-CC-:B------:R-:W-:Y:S01]  /*0990*/  FFMA R22, R22, R7.reuse, R11.reuse ;  /* 0x0000000716167223 */ /* 0x180fe2000000000b */
[-CC-:B------:R-:W-:Y:S01]  /*09a0*/  FFMA R12, R21, R4.reuse, R8.reuse ;  /* 0x00000004150c7223 */ /* 0x180fe20000000008 */
[----:B------:R-:W-:Y:S01]  /*09b0*/  FFMA R23, R23, R4, R8 ;  /* 0x0000000417177223 */ /* 0x000fe20000000008 */
[----:B------:R-:W-:Y:S01]  /*09c0*/  FFMA R18, R18, R7, R11 ;  /* 0x0000000712127223 */ /* 0x000fe2000000000b */
[-CC-:B------:R-:W-:Y:S01]  /*09d0*/  FFMA R27, R27, R6.reuse, R10.reuse ;  /* 0x000000061b1b7223 */ /* 0x180fe2000000000a */
[----:B------:R-:W-:Y:S01]  /*09e0*/  FFMA R17, R17, R6, R10 ;  /* 0x0000000611117223 */ /* 0x000fe2000000000a */
[----:B------:R-:W-:Y:S01]  /*09f0*/  FFMA R4, R16, R5, R9 ;  /* 0x0000000510047223 */ /* 0x000fe20000000009 */
[----:B------:R-:W-:-:S02]  /*0a00*/  FSETP.GEU.AND P6, PT, R22, RZ, PT ;  /* 0x000000ff1600720b */ /* 0x000fc40003fce000 */
[----:B------:R-:W-:Y:S02]  /*0a10*/  FSETP.GEU.AND P3, PT, R26, RZ, PT ;  /* 0x000000ff1a00720b */ /* 0x000fe40003f6e000 */
[----:B------:R-:W-:Y:S02]  /*0a20*/  FSETP.GEU.AND P5, PT, R18, RZ, PT ;  /* 0x000000ff1200720b */ /* 0x000fe40003fae000 */
[----:B------:R-:W-:Y:S02]  /*0a30*/  FSEL R16, R22, RZ, P6 ;  /* 0x000000ff16107208 */ /* 0x000fe40003000000 */
[----:B------:R-:W-:Y:S02]  /*0a40*/  FSEL R26, R26, RZ, P3 ;  /* 0x000000ff1a1a7208 */ /* 0x000fe40001800000 */
[----:B------:R-:W-:Y:S02]  /*0a50*/  FSETP.GEU.AND P1, PT, R27, RZ, PT ;  /* 0x000000ff1b00720b */ /* 0x000fe40003f2e000 */
[----:B------:R-:W-:-:S02]  /*0a60*/  FSETP.GEU.AND P2, PT, R23, RZ, PT ;  /* 0x000000ff1700720b */ /* 0x000fc40003f4e000 */
[----:B------:R-:W-:Y:S02]  /*0a70*/  FSETP.GEU.AND P4, PT, R4, RZ, PT ;  /* 0x000000ff0400720b */ /* 0x000fe40003f8e000 */
[----:B------:R-:W-:Y:S02]  /*0a80*/  FSETP.GEU.AND P6, PT, R12, RZ, PT ;  /* 0x000000ff0c00720b */ /* 0x000fe40003fce000 */
[----:B------:R-:W-:Y:S02]  /*0a90*/  FSETP.GEU.AND P3, PT, R17, RZ, PT ;  /* 0x000000ff1100720b */ /* 0x000fe40003f6e000 */
[----:B------:R-:W-:Y:S02]  /*0aa0*/  FSEL R22, R18, RZ, P5 ;  /* 0x000000ff12167208 */ /* 0x000fe40002800000 */
[----:B------:R-:W-:Y:S02]  /*0ab0*/  FSEL R8, R27, RZ, P1 ;  /* 0x000000ff1b087208 */ /* 0x000fe40000800000 */
[----:B------:R-:W-:-:S02]  /*0ac0*/  FSEL R6, R23, RZ, P2 ;  /* 0x000000ff17067208 */ /* 0x000fc40001000000 */
[----:B------:R-:W-:Y:S02]  /*0ad0*/  FSEL R4, R4, RZ, P4 ;  /* 0x000000ff04047208 */ /* 0x000fe40002000000 */
[----:B------:R-:W-:Y:S02]  /*0ae0*/  FSEL R12, R12, RZ, P6 ;  /* 0x000000ff0c0c7208 */ /* 0x000fe40003000000 */
[----:B------:R-:W-:Y:S01]  /*0af0*/  FSEL R18, R17, RZ, P3 ;  /* 0x000000ff11127208 */ /* 0x000fe20001800000 */
[----:B------:R-:W-:Y:S04]  /*0b00*/  STS [R15+0x1c], R8 ;  /* 0x00001c080f007388 */ /* 0x000fe80000000800 */
[----:B------:R-:W-:Y:S04]  /*0b10*/  STS [R15+0x4], R6 ;  /* 0x000004060f007388 */ /* 0x000fe80000000800 */
[----:B------:R-:W-:Y:S04]  /*0b20*/  STS [R15+0xc], R4 ;  /* 0x00000c040f007388 */ /* 0x000fe80000000800 */
[----:B------:R0:W-:Y:S04]  /*0b30*/  STS [R15], R12 ;  /* 0x0000000c0f007388 */ /* 0x0001e80000000800 */
[----:B------:R-:W-:Y:S04]  /*0b40*/  STS [R15+0x10], R26 ;  /* 0x0000101a0f007388 */ /* 0x000fe80000000800 */
[----:B------:R-:W-:Y:S04]  /*0b50*/  STS [R15+0x24], R22 ;  /* 0x000024160f007388 */ /* 0x000fe80000000800 */
[----:B------:R1:W-:Y:S04]  /*0b60*/  STS [R15+0x18], R18 ;  /* 0x000018120f007388 */ /* 0x0003e80000000800 */
[----:B------:R2:W-:Y:S01]  /*0b70*/  STS [R15+0x28], R16 ;  /* 0x000028100f007388 */ /* 0x0005e20000000800 */
[----:B------:R-:W-:Y:S01]  /*0b80*/  BAR.SYNC.DEFER_BLOCKING 0x0 ;  /* 0x0000000000007b1d */ /* 0x000fe20000010000 */
[----:B------:R-:W-:-:S02]  /*0b90*/  FSETP.GTU.AND P1, PT, R8, RZ, PT ;  /* 0x000000ff0800720b */ /* 0x000fc40003f2c000 */
[----:B------:R-:W-:Y:S02]  /*0ba0*/  FSETP.GTU.AND P2, PT, R6, RZ, PT ;  /* 0x000000ff0600720b */ /* 0x000fe40003f4c000 */
[----:B------:R-:W-:Y:S02]  /*0bb0*/  FSETP.GTU.AND P3, PT, R12, RZ, PT ;  /* 0x000000ff0c00720b */ /* 0x000fe40003f6c000 */
[----:B------:R-:W-:Y:S02]  /*0bc0*/  FSETP.GTU.AND P4, PT, R4, RZ, PT ;  /* 0x000000ff0400720b */ /* 0x000fe40003f8c000 */
[----:B------:R-:W-:Y:S02]  /*0bd0*/  SEL R13, RZ, 0x1, P3 ;  /* 0x00000001ff0d7807 */ /* 0x000fe40001800000 */
[----:B------:R-:W-:Y:S02]  /*0be0*/  SEL R24, RZ, 0x1, P4 ;  /* 0x00000001ff187807 */ /* 0x000fe40002000000 */
[----:B------:R-:W-:-:S02]  /*0bf0*/  FSETP.GTU.AND P3, PT, R26, RZ, PT ;  /* 0x000000ff1a00720b */ /* 0x000fc40003f6c000 */
[----:B------:R-:W-:Y:S01]  /*0c00*/  FSETP.GTU.AND P4, PT, R18, RZ, PT ;  /* 0x000000ff1200720b */ /* 0x000fe20003f8c000 */
[----:B------:R-:W-:Y:S04]  /*0c10*/  LDS R10, [R14] ;  /* 0x000000000e0a7984 */ /* 0x000fe80000000800 */
[----:B------:R-:W3:Y:S04]  /*0c20*/  LDS R11, [R14+0x4] ;  /* 0x000004000e0b7984 */ /* 0x000ee80000000800 */
[----:B------:R-:W-:Y:S04]  /*0c30*/  LDS R8, [R14+0x600] ;  /* 0x000600000e087984 */ /* 0x000fe80000000800 */
[----:B------:R-:W4:Y:S04]  /*0c40*/  LDS R9, [R14+0x604] ;  /* 0x000604000e097984 */ /* 0x000f280000000800 */
[----:B------:R-:W-:Y:S04]  /*0c50*/  LDS R6, [R14+0xc00] ;  /* 0x000c00000e067984 */ /* 0x000fe80000000800 */
[----:B------:R-:W5:Y:S04]  /*0c60*/  LDS R7, [R14+0xc04] ;  /* 0x000c04000e077984 */ /* 0x000f680000000800 */
[----:B------:R-:W-:Y:S04]  /*0c70*/  LDS R4, [R14+0x1200] ;  /* 0x001200000e047984 */ /* 0x000fe80000000800 */
[----:B------:R2:W3:Y:S01]  /*0c80*/  LDS R5, [R14+0x1204] ;  /* 0x001204000e057984 */ /* 0x0004e20000000800 */
[----:B------:R-:W-:-:S02]  /*0c90*/  PRMT R24, R24, 0x7604, R13 ;  /* 0x0000760418187816 */ /* 0x000fc4000000000d */
[----:B------:R-:W-:Y:S01]  /*0ca0*/  SEL R17, RZ, 0x1, P2 ;  /* 0x00000001ff117807 */ /* 0x000fe20001000000 */
[----:B0-----:R-:W0:Y:S01]  /*0cb0*/  LDC.64 R12, c[0x0][0x238] ;  /* 0x00008e00ff0c7b82 */ /* 0x001e220000000a00 */
[----:B-1----:R-:W-:Y:S02]  /*0cc0*/  SEL R18, RZ, 0x1, P3 ;  /* 0x00000001ff127807 */ /* 0x002fe40001800000 */
[----:B------:R-:W-:Y:S02]  /*0cd0*/  FSETP.GTU.AND P2, PT, R22, RZ, PT ;  /* 0x000000ff1600720b */ /* 0x000fe40003f4c000 */
[----:B------:R-:W-:Y:S01]  /*0ce0*/  PRMT R22, R18, 0x7604, R17 ;  /* 0x0000760412167816 */ /* 0x000fe20000000011 */
[----:B------:R-:W-:Y:S01]  /*0cf0*/  IMAD.U32 R17, RZ, RZ, UR4 ;  /* 0x00000004ff117e24 */ /* 0x000fe2000f8e00ff */
[----:B--2---:R-:W-:Y:S02]  /*0d00*/  SEL R15, RZ, 0x1, P4 ;  /* 0x00000001ff0f7807 */ /* 0x004fe40002000000 */
[----:B------:R-:W-:-:S02]  /*0d10*/  SEL R18, RZ, 0x1, P2 ;  /* 0x00000001ff127807 */ /* 0x000fc40001000000 */
[----:B------:R-:W-:Y:S02]  /*0d20*/  PRMT R15, R15, 0x7054, R24 ;  /* 0x000070540f0f7816 */ /* 0x000fe40000000018 */
[----:B------:R-:W-:Y:S02]  /*0d30*/  LOP3.LUT R20, R17, 0x7f, R20, 0xf8, !PT ;  /* 0x0000007f11147812 */ /* 0x000fe400078ef814 */
[----:B------:R-:W-:Y:S02]  /*0d40*/  SEL R19, RZ, 0x1, P1 ;  /* 0x00000001ff137807 */ /* 0x000fe40000800000 */
[----:B------:R-:W-:Y:S02]  /*0d50*/  PRMT R18, R18, 0x654, R15 ;  /* 0x0000065412127816 */ /* 0x000fe4000000000f */
[----:B------:R-:W-:Y:S01]  /*0d60*/  PLOP3.LUT P1, PT, PT, PT, UP0, 0x80, 0x0 ;  /* 0x000000000000781c */ /* 0x000fe20003f2f008 */
[----:B------:R-:W-:Y:S01]  /*0d70*/  UISETP.LT.AND UP0, UPT, UR4, URZ, !UP0 ;  /* 0x0000003f0400728c */ /* 0x000fe2000c701270 */
[----:B------:R-:W-:-:S02]  /*0d80*/  LOP3.LUT R15, R20, 0x80, RZ, 0xfc, !PT ;  /* 0x00000080140f7812 */ /* 0x000fc400078efcff */
[C---:B------:R-:W-:Y:S02]  /*0d90*/  LOP3.LUT R14, R20.reuse, 0x100, RZ, 0xfc, !PT ;  /* 0x00000100140e7812 */ /* 0x040fe400078efcff */
[C---:B------:R-:W-:Y:S02]  /*0da0*/  ISETP.LT.AND P3, PT, R20.reuse, 0x180, !P1 ;  /* 0x000001801400780c */ /* 0x040fe40004f61270 */
[----:B------:R-:W-:Y:S02]  /*0db0*/  ISETP.LT.AND P2, PT, R15, 0x180, !P1 ;  /* 0x000001800f00780c */ /* 0x000fe40004f41270 */
[----:B------:R-:W-:Y:S02]  /*0dc0*/  LEA R17, R20, UR5, 0x8 ;  /* 0x0000000514117c11 */ /* 0x000fe4000f8e40ff */
[----:B------:R-:W-:Y:S02]  /*0dd0*/  ISETP.LT.AND P1, PT, R14, 0x180, !P1 ;  /* 0x000001800e00780c */ /* 0x000fe40004f21270 */
[----:B------:R-:W-:-:S02]  /*0de0*/  PLOP3.LUT P5, PT, PT, PT, UP0, 0x80, 0x0 ;  /* 0x000000000000781c */ /* 0x000fc40003faf008 */
[----:B------:R-:W-:Y:S02]  /*0df0*/  LEA R21, R15, UR5, 0x8 ;  /* 0x000000050f157c11 */ /* 0x000fe4000f8e40ff */
[----:B------:R-:W-:Y:S01]  /*0e00*/  LEA R23, R14, UR5, 0x8 ;  /* 0x000000050e177c11 */ /* 0x000fe2000f8e40ff */
[C---:B------:R-:W-:Y:S01]  /*0e10*/  VIADD R25, R17.reuse, 0x18000 ;  /* 0x0001800011197836 */ /* 0x040fe20000000000 */
[----:B------:R-:W-:Y:S01]  /*0e20*/  FSETP.GTU.AND P4, PT, R16, RZ, PT ;  /* 0x000000ff1000720b */ /* 0x000fe20003f8c000 */
[----:B0-----:R-:W-:Y:S01]  /*0e30*/  IMAD.WIDE R14, R17, 0x4, R12 ;  /* 0x00000004110e7825 */ /* 0x001fe200078e020c */
[----:B------:R-:W-:Y:S01]  /*0e40*/  PRMT R19, R19, 0x7054, R22 ;  /* 0x0000705413137816 */ /* 0x000fe20000000016 */
[----:B------:R-:W-:Y:S02]  /*0e50*/  ULDC.64 UR4, c[0x0][0x240] ;  /* 0x0000900000047ab9 */ /* 0x000fe40000000a00 */
[--C-:B------:R-:W-:Y:S01]  /*0e60*/  IMAD.WIDE R16, R21, 0x4, R12.reuse ;  /* 0x0000000415107825 */ /* 0x100fe200078e020c */
[----:B---3--:R-:W-:Y:S03]  /*0e70*/  @P3 STG.E.64 desc[UR8][R14.64], R10 ;  /* 0x0000000a0e003986 */ /* 0x008fe6000c101b08 */
[--C-:B------:R-:W-:Y:S01]  /*0e80*/  IMAD.WIDE R20, R23, 0x4, R12.reuse ;  /* 0x0000000417147825 */ /* 0x100fe200078e020c */
[----:B----4-:R-:W-:Y:S03]  /*0e90*/  @P2 STG.E.64 desc[UR8][R16.64], R8 ;  /* 0x0000000810002986 */ /* 0x010fe6000c101b08 */
[----:B------:R-:W-:Y:S01]  /*0ea0*/  IMAD.WIDE R12, R25, 0x4, R12 ;  /* 0x00000004190c7825 */ /* 0x000fe200078e020c */
[----:B-----5:R-:W-:Y:S04]  /*0eb0*/  @P1 STG.E.64 desc[UR8][R20.64], R6 ;  /* 0x0000000614001986 */ /* 0x020fe8000c101b08 */
[----:B------:R-:W-:Y:S01]  /*0ec0*/  @P5 STG.E.64 desc[UR8][R12.64], R4 ;  /* 0x000000040c005986 */ /* 0x000fe2000c101b08 */
[----:B------:R-:W-:Y:S01]  /*0ed0*/  BAR.SYNC.DEFER_BLOCKING 0x0 ;  /* 0x0000000000007b1d */ /* 0x000fe20000010000 */
[----:B------:R-:W-:-:S04]  /*0ee0*/  SEL R22, RZ, 0x1, P4 ;  /* 0x00000001ff167807 */ /* 0x000fc80002000000 */
[----:B------:R-:W-:Y:S01]  /*0ef0*/  PRMT R26, R22, 0x654, R19 ;  /* 0x00000654161a7816 */ /* 0x000fe20000000013 */
[----:B------:R-:W-:Y:S04]  /*0f00*/  STS [R3+UR6], R18 ;  /* 0x0000001203007988 */ /* 0x000fe80008000806 */
[----:B------:R-:W-:Y:S01]  /*0f10*/  STS [R3+UR6+0x208], R26 ;  /* 0x0002081a03007988 */ /* 0x000fe20008000806 */
[----:B------:R-:W-:Y:S06]  /*0f20*/  BAR.SYNC.DEFER_BLOCKING 0x0 ;  /* 0x0000000000007b1d */ /* 0x000fec0000010000 */
[----:B------:R-:W0:Y:S02]  /*0f30*/  LDS.64 R22, [R2+UR6] ;  /* 0x0000000602167984 */ /* 0x000e240008000a00 */
[----:B0-----:R-:W-:-:S02]  /*0f40*/  PRMT R8, R23, 0x7772, RZ ;  /* 0x0000777217087816 */ /* 0x001fc400000000ff */
[----:B------:R-:W-:Y:S02]  /*0f50*/  PRMT R5, R23, 0x7771, RZ ;  /* 0x0000777117057816 */ /* 0x000fe400000000ff */
[C---:B------:R-:W-:Y:S02]  /*0f60*/  PRMT R19, R22.reuse, 0x7772, RZ ;  /* 0x0000777216137816 */ /* 0x040fe400000000ff */
[----:B------:R-:W-:Y:S02]  /*0f70*/  PRMT R24, R22, 0x7771, RZ ;  /* 0x0000777116187816 */ /* 0x000fe400000000ff */
[----:B------:R-:W-:Y:S02]  /*0f80*/  PRMT R5, R5, 0x5410, R8 ;  /* 0x0000541005057816 */ /* 0x000fe40000000008 */
[----:B------:R-:W-:Y:S02]  /*0f90*/  PRMT R19, R24, 0x5410, R19 ;  /* 0x0000541018137816 */ /* 0x000fe40000000013 */
[----:B------:R-:W-:-:S02]  /*0fa0*/  LOP3.LUT R5, R5, 0x10001, RZ, 0xc0, !PT ;  /* 0x0001000105057812 */ /* 0x000fc400078ec0ff */
[----:B------:R-:W-:Y:S02]  /*0fb0*/  PRMT R10, R22, 0x7770, RZ ;  /* 0x00007770160a7816 */ /* 0x000fe400000000ff */
[----:B------:R-:W-:Y:S02]  /*0fc0*/  LOP3.LUT R19, R19, 0x10001, RZ, 0xc0, !PT ;  /* 0x0001000113137812 */ /* 0x000fe400078ec0ff */
[----:B------:R-:W-:Y:S02]  /*0fd0*/  PRMT R2, R23, 0x7770, RZ ;  /* 0x0000777017027816 */ /* 0x000fe400000000ff */
[----:B------:R-:W-:Y:S02]  /*0fe0*/  PRMT R8, R5, 0x7732, RZ ;  /* 0x0000773205087816 */ /* 0x000fe400000000ff */
[----:B------:R-:W-:Y:S02]  /*0ff0*/  LOP3.LUT R10, R10, 0x1, RZ, 0xc0, !PT ;  /* 0x000000010a0a7812 */ /* 0x000fe400078ec0ff */
[----:B------:R-:W-:-:S02]  /*1000*/  LOP3.LUT R3, R19, 0xffff, RZ, 0xc0, !PT ;  /* 0x0000ffff13037812 */ /* 0x000fc400078ec0ff */
[----:B------:R-:W-:Y:S02]  /*1010*/  LOP3.LUT R9, R2, 0x1, RZ, 0xc0, !PT ;  /* 0x0000000102097812 */ /* 0x000fe400078ec0ff */
[----:B------:R-:W-:Y:S02]  /*1020*/  SHF.R.U32.HI R4, RZ, 0x18, R22 ;  /* 0x00000018ff047819 */ /* 0x000fe40000011616 */
[----:B------:R-:W-:Y:S02]  /*1030*/  SHF.R.U32.HI R6, RZ, 0x18, R23 ;  /* 0x00000018ff067819 */ /* 0x000fe40000011617 */
[----:B------:R-:W-:Y:S01]  /*1040*/  LOP3.LUT R2, R5, 0xffff, RZ, 0xc0, !PT ;  /* 0x0000ffff05027812 */ /* 0x000fe200078ec0ff */
[----:B------:R-:W-:Y:S01]  /*1050*/  IMAD.MOV.U32 R5, RZ, RZ, R8 ;  /* 0x000000ffff057224 */ /* 0x000fe200078e0008 */
[----:B------:R-:W-:Y:S02]  /*1060*/  PRMT R7, R10, 0x3340, R3 ;  /* 0x000033400a077816 */ /* 0x000fe40000000003 */
[----:B------:R-:W-:-:S02]  /*1070*/  SGXT.U32 R4, R4, 0x1 ;  /* 0x000000010404781a */ /* 0x000fc40000000000 */
[----:B------:R-:W-:Y:S02]  /*1080*/  PRMT R3, R19, 0x7732, RZ ;  /* 0x0000773213037816 */ /* 0x000fe400000000ff */
[----:B------:R-:W-:Y:S02]  /*1090*/  SGXT.U32 R6, R6, 0x1 ;  /* 0x000000010606781a */ /* 0x000fe40000000000 */
[----:B------:R-:W-:Y:S02]  /*10a0*/  PRMT R8, R9, 0x3340, R2 ;  /* 0x0000334009087816 */ /* 0x000fe40000000002 */
[----:B------:R-:W-:Y:S02]  /*10b0*/  IADD3 R2, P1, R0, UR4, RZ ;  /* 0x0000000400027c10 */ /* 0x000fe4000ff3e0ff */
[----:B------:R-:W-:Y:S02]  /*10c0*/  PRMT R4, R3, 0x3340, R4 ;  /* 0x0000334003047816 */ /* 0x000fe40000000004 */
[----:B------:R-:W-:-:S02]  /*10d0*/  PRMT R5, R5, 0x3340, R6 ;  /* 0x0000334005057816 */ /* 0x000fc40000000006 */
[----:B------:R-:W-:Y:S02]  /*10e0*/  LEA.HI.X.SX32 R3, R0, UR5, 0x1, P1 ;  /* 0x0000000500037c11 */ /* 0x000fe400088f0eff */
[----:B------:R-:W-:Y:S02]  /*10f0*/  PRMT R4, R7, 0x5410, R4 ;  /* 0x0000541007047816 */ /* 0x000fe40000000004 */
[----:B------:R-:W-:Y:S01]  /*1100*/  PRMT R5, R8, 0x5410, R5 ;  /* 0x0000541008057816 */ /* 0x000fe20000000005 */
[----:B------:R-:W-:Y:S06]  /*1110*/  @!P0 EXIT ;  /* 0x000000000000894d */ /* 0x000fec0003800000 */
[----:B------:R-:W-:Y:S01]  /*1120*/  STG.E.64 desc[UR8][R2.64], R4 ;  /* 0x0000000402007986 */ /* 0x000fe2000c101b08 */
[----:B------:R-:W-:Y:S05]  /*1130*/  EXIT ;  /* 0x000000000000794d */ /* 0x000fea0003800000 */
.L_x_0:
[----:B------:R-:W-:-:S00]  /*1140*/  BRA `(.L_x_0) ;  /* 0xfffffffc00fc7947 */ /* 0x000fc0000383ffff */
[----:B------:R-:W-:-:S00]  /*1150*/  NOP ;  /* 0x0000000000007918 */ /* 0x000fc00000000000 */
        /* <DEDUP_REMOVED lines=10> */
.L_x_1:


//--------------------- .nv.global.init           --------------------------
	.section	.nv.global.init,"aw",@progbits
.nv.global.init:
	.type		_$_str,@object
	.size		_$_str,(_$_str_$_2 - _$_str)
_$_str:
        /*0000*/ 	.byte	0x5f, 0x5f, 0x43, 0x55, 0x44, 0x41, 0x5f, 0x46, 0x54, 0x5a, 0x00
	.type		_$_str_$_2,@object
	.size		_$_str_$_2,(.L_1 - _$_str_$_2)
_$_str_$_2:
        /*000b*/ 	.byte	0x5f, 0x5f, 0x43, 0x55, 0x44, 0x41, 0x5f, 0x50, 0x52, 0x45, 0x43, 0x5f, 0x53, 0x51, 0x52, 0x54
        /*001b*/ 	.byte	0x00
.L_1:


//--------------------- .nv.shared.triton_poi_fused__native_batch_norm_legit_no_training_relu_threshold_backward_4 --------------------------
	.section	.nv.shared.triton_poi_fused__native_batch_norm_legit_no_training_relu_threshold_backward_4,"aw",@nobits
	.sectionflags	@""
	.align	16
	.zero		1024


//--------------------- .nv.constant0.triton_poi_fused__native_batch_norm_legit_no_training_relu_threshold_backward_4 --------------------------
	.section	.nv.constant0.triton_poi_fused__native_batch_norm_legit_no_training_relu_threshold_backward_4,"a",@progbits
	.sectionflags	@""
	.align	4
.nv.constant0.triton_poi_fused__native_batch_norm_legit_no_training_relu_threshold_backward_4:
	.zero		592
